//
// Generated by NVIDIA NVVM Compiler
//
// Compiler Build ID: CL-36424714
// Cuda compilation tools, release 13.0, V13.0.88
// Based on NVVM 20.0.0
//

.version 9.0
.target sm_100
.address_size 64

	// .globl	_Z16oddEvenMergeSortPii
.extern .shared .align 16 .b8 s[];

.visible .entry _Z16oddEvenMergeSortPii(
	.param .u64 .ptr .align 1 _Z16oddEvenMergeSortPii_param_0,
	.param .u32 _Z16oddEvenMergeSortPii_param_1
)
{
	.reg .pred 	%p<27>;
	.reg .b32 	%r<46>;
	.reg .b64 	%rd<5>;

	ld.param.u64 	%rd2, [_Z16oddEvenMergeSortPii_param_0];
	ld.param.u32 	%r30, [_Z16oddEvenMergeSortPii_param_1];
	cvta.to.global.u64 	%rd3, %rd2;
	mov.u32 	%r1, %tid.x;
	mov.u32 	%r32, %ctaid.x;
	mov.u32 	%r2, %ntid.x;
	mad.lo.s32 	%r3, %r32, %r2, %r1;
	setp.ge.s32 	%p3, %r3, %r30;
	mul.wide.s32 	%rd4, %r3, 4;
	add.s64 	%rd1, %rd3, %rd4;
	mov.b32 	%r41, 2147483647;
	@%p3 bra 	$L__BB0_2;
	ld.global.u32 	%r41, [%rd1];
$L__BB0_2:
	shl.b32 	%r33, %r1, 2;
	mov.u32 	%r34, s;
	add.s32 	%r6, %r34, %r33;
	st.shared.u32 	[%r6], %r41;
	bar.sync 	0;
	setp.lt.s32 	%p4, %r30, 1;
	@%p4 bra 	$L__BB0_28;
	and.b32  	%r37, %r1, 1;
	setp.eq.b32 	%p5, %r37, 1;
	add.s32 	%r38, %r1, 1;
	setp.lt.u32 	%p6, %r38, %r2;
	and.pred  	%p1, %p5, %p6;
	setp.eq.s32 	%p7, %r37, 0;
	and.pred  	%p2, %p7, %p6;
	and.b32  	%r7, %r30, 3;
	setp.lt.u32 	%p8, %r30, 4;
	mov.b32 	%r45, 0;
	@%p8 bra 	$L__BB0_18;
	and.b32  	%r45, %r30, 2147483644;
	neg.s32 	%r42, %r45;
	not.pred 	%p9, %p2;
$L__BB0_5:
	@%p9 bra 	$L__BB0_8;
	ld.shared.u32 	%r11, [%r6];
	ld.shared.u32 	%r12, [%r6+4];
	setp.le.s32 	%p10, %r11, %r12;
	@%p10 bra 	$L__BB0_8;
	st.shared.u32 	[%r6], %r12;
	st.shared.u32 	[%r6+4], %r11;
$L__BB0_8:
	bar.sync 	0;
	not.pred 	%p11, %p1;
	@%p11 bra 	$L__BB0_11;
	ld.shared.u32 	%r13, [%r6];
	ld.shared.u32 	%r14, [%r6+4];
	setp.le.s32 	%p12, %r13, %r14;
	@%p12 bra 	$L__BB0_11;
	st.shared.u32 	[%r6], %r14;
	st.shared.u32 	[%r6+4], %r13;
$L__BB0_11:
	bar.sync 	0;
	@%p9 bra 	$L__BB0_14;
	ld.shared.u32 	%r15, [%r6];
	ld.shared.u32 	%r16, [%r6+4];
	setp.le.s32 	%p14, %r15, %r16;
	@%p14 bra 	$L__BB0_14;
	st.shared.u32 	[%r6], %r16;
	st.shared.u32 	[%r6+4], %r15;
$L__BB0_14:
	bar.sync 	0;
	@%p11 bra 	$L__BB0_17;
	ld.shared.u32 	%r17, [%r6];
	ld.shared.u32 	%r18, [%r6+4];
	setp.le.s32 	%p16, %r17, %r18;
	@%p16 bra 	$L__BB0_17;
	st.shared.u32 	[%r6], %r18;
	st.shared.u32 	[%r6+4], %r17;
$L__BB0_17:
	bar.sync 	0;
	add.s32 	%r42, %r42, 4;
	setp.ne.s32 	%p17, %r42, 0;
	@%p17 bra 	$L__BB0_5;
$L__BB0_18:
	setp.eq.s32 	%p18, %r7, 0;
	@%p18 bra 	$L__BB0_28;
	neg.s32 	%r44, %r7;
	not.pred 	%p23, %p2;
	not.pred 	%p21, %p1;
$L__BB0_20:
	.pragma "nounroll";
	and.b32  	%r39, %r45, 1;
	setp.eq.b32 	%p19, %r39, 1;
	not.pred 	%p20, %p19;
	@%p20 bra 	$L__BB0_24;
	@%p21 bra 	$L__BB0_27;
	ld.shared.u32 	%r24, [%r6];
	ld.shared.u32 	%r25, [%r6+4];
	setp.le.s32 	%p22, %r24, %r25;
	@%p22 bra 	$L__BB0_27;
	st.shared.u32 	[%r6], %r25;
	st.shared.u32 	[%r6+4], %r24;
	bra.uni 	$L__BB0_27;
$L__BB0_24:
	@%p23 bra 	$L__BB0_27;
	ld.shared.u32 	%r26, [%r6];
	ld.shared.u32 	%r27, [%r6+4];
	setp.le.s32 	%p24, %r26, %r27;
	@%p24 bra 	$L__BB0_27;
	st.shared.u32 	[%r6], %r27;
	st.shared.u32 	[%r6+4], %r26;
$L__BB0_27:
	bar.sync 	0;
	add.s32 	%r45, %r45, 1;
	add.s32 	%r44, %r44, 1;
	setp.ne.s32 	%p25, %r44, 0;
	@%p25 bra 	$L__BB0_20;
$L__BB0_28:
	setp.ge.s32 	%p26, %r3, %r30;
	@%p26 bra 	$L__BB0_30;
	ld.shared.u32 	%r40, [%r6];
	st.global.u32 	[%rd1], %r40;
$L__BB0_30:
	ret;

}


// ===== COMPILED SASS (sm_100) =====

	.target	sm_100

	.elftype	@"ET_EXEC"


//--------------------- .note.nv.tkinfo           --------------------------
	.section	.note.nv.tkinfo,"",@"SHT_NOTE"
	.sectionflags	@"SHF_NOTE_NV_TKINFO"
	.tkinfo
        /*0018*/ 	.word	0x00000002
        /*0030*/ 	.string	""
        /*0030*/ 	.string	"ptxas"
        /*0030*/ 	.string	"Cuda compilation tools, release 13.0, V13.0.88"
        /*0030*/ 	.string	"Build cuda_13.0.r13.0/compiler.36424714_0"
        /*0030*/ 	.string	"-arch sm_100 -m 64 "



//--------------------- .note.nv.cuinfo           --------------------------
	.section	.note.nv.cuinfo,"",@"SHT_NOTE"
	.sectionflags	@"SHF_NOTE_NV_CUINFO"
        /*0018*/ 	.short	0x0002
        /*001a*/ 	.short	0x0064
        /*001c*/ 	.short	0x0082
	.zero		2


//--------------------- .nv.info                  --------------------------
	.section	.nv.info,"",@"SHT_CUDA_INFO"
	.align	4


	//----- nvinfo : EIATTR_REGCOUNT
	.align		4
        /*0000*/ 	.byte	0x04, 0x2f
        /*0002*/ 	.short	(.L_1 - .L_0)
	.align		4
.L_0:
        /*0004*/ 	.word	index@(_Z16oddEvenMergeSortPii)
        /*0008*/ 	.word	0x0000000c


	//----- nvinfo : EIATTR_FRAME_SIZE
	.align		4
.L_1:
        /*000c*/ 	.byte	0x04, 0x11
        /*000e*/ 	.short	(.L_3 - .L_2)
	.align		4
.L_2:
        /*0010*/ 	.word	index@(_Z16oddEvenMergeSortPii)
        /*0014*/ 	.word	0x00000000


	//----- nvinfo : EIATTR_MIN_STACK_SIZE
	.align		4
.L_3:
        /*0018*/ 	.byte	0x04, 0x12
        /*001a*/ 	.short	(.L_5 - .L_4)
	.align		4
.L_4:
        /*001c*/ 	.word	index@(_Z16oddEvenMergeSortPii)
        /*0020*/ 	.word	0x00000000
.L_5:


//--------------------- .nv.compat                --------------------------
	.section	.nv.compat,"",@"SHT_CUDA_COMPAT_INFO"
	.align	4
        /*0000*/ 	.byte	0x02, 0x09, 0x00, 0x00, 0x02, 0x02, 0x01, 0x00, 0x02, 0x05, 0x05, 0x00, 0x03, 0x07, 0x01, 0x01
        /*0010*/ 	.byte	0x02, 0x03, 0x00, 0x00, 0x02, 0x06, 0x01, 0x00, 0x04, 0x0b, 0x08, 0x00, 0x09, 0x00, 0x00, 0x00
        /*0020*/ 	.byte	0x00, 0x00, 0x00, 0x00


//--------------------- .nv.info._Z16oddEvenMergeSortPii --------------------------
	.section	.nv.info._Z16oddEvenMergeSortPii,"",@"SHT_CUDA_INFO"
	.sectionflags	@""
	.align	4


	//----- nvinfo : EIATTR_CUDA_API_VERSION
	.align		4
        /*0000*/ 	.byte	0x04, 0x37
        /*0002*/ 	.short	(.L_7 - .L_6)
.L_6:
        /*0004*/ 	.word	0x00000082


	//----- nvinfo : EIATTR_KPARAM_INFO
	.align		4
.L_7:
        /*0008*/ 	.byte	0x04, 0x17
        /*000a*/ 	.short	(.L_9 - .L_8)
.L_8:
        /*000c*/ 	.word	0x00000000
        /*0010*/ 	.short	0x0001
        /*0012*/ 	.short	0x0008
        /*0014*/ 	.byte	0x00, 0xf0, 0x11, 0x00


	//----- nvinfo : EIATTR_KPARAM_INFO
	.align		4
.L_9:
        /*0018*/ 	.byte	0x04, 0x17
        /*001a*/ 	.short	(.L_11 - .L_10)
.L_10:
        /*001c*/ 	.word	0x00000000
        /*0020*/ 	.short	0x0000
        /*0022*/ 	.short	0x0000
        /*0024*/ 	.byte	0x00, 0xf5, 0x21, 0x00


	//----- nvinfo : EIATTR_SPARSE_MMA_MASK
	.align		4
.L_11:
        /*0028*/ 	.byte	0x03, 0x50
        /*002a*/ 	.short	0x0000


	//----- nvinfo : EIATTR_MAXREG_COUNT
	.align		4
        /*002c*/ 	.byte	0x03, 0x1b
        /*002e*/ 	.short	0x00ff


	//----- nvinfo : EIATTR_NUM_BARRIERS
	.align		4
        /*0030*/ 	.byte	0x02, 0x4c
        /*0032*/ 	.byte	0x01
	.zero		1


	//----- nvinfo : EIATTR_MERCURY_ISA_VERSION
	.align		4
        /*0034*/ 	.byte	0x03, 0x5f
        /*0036*/ 	.short	0x0101


	//----- nvinfo : EIATTR_VRC_CTA_INIT_COUNT
	.align		4
        /*0038*/ 	.byte	0x02, 0x4a
	.zero		1
	.zero		1


	//----- nvinfo : EIATTR_EXIT_INSTR_OFFSETS
	.align		4
        /*003c*/ 	.byte	0x04, 0x1c
        /*003e*/ 	.short	(.L_13 - .L_12)


	//   ....[0]....
.L_12:
        /*0040*/ 	.word	0x00000630


	//   ....[1]....
        /*0044*/ 	.word	0x00000660


	//----- nvinfo : EIATTR_CRS_STACK_SIZE
	.align		4
.L_13:
        /*0048*/ 	.byte	0x04, 0x1e
        /*004a*/ 	.short	(.L_15 - .L_14)
.L_14:
        /*004c*/ 	.word	0x00000000


	//----- nvinfo : EIATTR_CBANK_PARAM_SIZE
	.align		4
.L_15:
        /*0050*/ 	.byte	0x03, 0x19
        /*0052*/ 	.short	0x000c


	//----- nvinfo : EIATTR_PARAM_CBANK
	.align		4
        /*0054*/ 	.byte	0x04, 0x0a
        /*0056*/ 	.short	(.L_17 - .L_16)
	.align		4
.L_16:
        /*0058*/ 	.word	index@(.nv.constant0._Z16oddEvenMergeSortPii)
        /*005c*/ 	.short	0x0380
        /*005e*/ 	.short	0x000c


	//----- nvinfo : EIATTR_SW_WAR
	.align		4
.L_17:
        /*0060*/ 	.byte	0x04, 0x36
        /*0062*/ 	.short	(.L_19 - .L_18)
.L_18:
        /*0064*/ 	.word	0x00000008
.L_19:


//--------------------- .nv.callgraph             --------------------------
	.section	.nv.callgraph,"",@"SHT_CUDA_CALLGRAPH"
	.align	4
	.sectionentsize	8
	.align		4
        /*0000*/ 	.word	0x00000000
	.align		4
        /*0004*/ 	.word	0xffffffff
	.align		4
        /*0008*/ 	.word	0x00000000
	.align		4
        /*000c*/ 	.word	0xfffffffe
	.align		4
        /*0010*/ 	.word	0x00000000
	.align		4
        /*0014*/ 	.word	0xfffffffd
	.align		4
        /*0018*/ 	.word	0x00000000
	.align		4
        /*001c*/ 	.word	0xfffffffc


//--------------------- .text._Z16oddEvenMergeSortPii --------------------------
	.section	.text._Z16oddEvenMergeSortPii,"ax",@progbits
	.align	128
        .global         _Z16oddEvenMergeSortPii
        .type           _Z16oddEvenMergeSortPii,@function
        .size           _Z16oddEvenMergeSortPii,(.L_x_16 - _Z16oddEvenMergeSortPii)
        .other          _Z16oddEvenMergeSortPii,@"STO_CUDA_ENTRY STV_DEFAULT"
_Z16oddEvenMergeSortPii:
.text._Z16oddEvenMergeSortPii:
[----:B------:R-:W-:Y:S01]  /*0000*/  LDC R1, c[0x0][0x37c] ;  /* 0x0000df00ff017b82 */ /* 0x000fe20000000800 */
[----:B------:R-:W0:Y:S07]  /*0010*/  S2R R6, SR_TID.X ;  /* 0x0000000000067919 */ /* 0x000e2e0000002100 */
[----:B------:R-:W0:Y:S01]  /*0020*/  S2UR UR4, SR_CTAID.X ;  /* 0x00000000000479c3 */ /* 0x000e220000002500 */
[----:B------:R-:W1:Y:S01]  /*0030*/  LDCU UR6, c[0x0][0x388] ;  /* 0x00007100ff0677ac */ /* 0x000e620008000800 */
[----:B------:R-:W-:Y:S01]  /*0040*/  IMAD.MOV.U32 R0, RZ, RZ, 0x7fffffff ;  /* 0x7fffffffff007424 */ /* 0x000fe200078e00ff */
[----:B------:R-:W2:Y:S05]  /*0050*/  LDCU.64 UR8, c[0x0][0x358] ;  /* 0x00006b00ff0877ac */ /* 0x000eaa0008000a00 */
[----:B------:R-:W0:Y:S08]  /*0060*/  LDC R9, c[0x0][0x360] ;  /* 0x0000d800ff097b82 */ /* 0x000e300000000800 */
[----:B------:R-:W3:Y:S01]  /*0070*/  LDC.64 R2, c[0x0][0x380] ;  /* 0x0000e000ff027b82 */ /* 0x000ee20000000a00 */
[----:B0-----:R-:W-:-:S05]  /*0080*/  IMAD R5, R9, UR4, R6 ;  /* 0x0000000409057c24 */ /* 0x001fca000f8e0206 */
[C---:B-1----:R-:W-:Y:S01]  /*0090*/  ISETP.GE.AND P0, PT, R5.reuse, UR6, PT ;  /* 0x0000000605007c0c */ /* 0x042fe2000bf06270 */
[----:B---3--:R-:W-:-:S12]  /*00a0*/  IMAD.WIDE R2, R5, 0x4, R2 ;  /* 0x0000000405027825 */ /* 0x008fd800078e0202 */
[----:B--2---:R-:W2:Y:S01]  /*00b0*/  @!P0 LDG.E R0, desc[UR8][R2.64] ;  /* 0x0000000802008981 */ /* 0x004ea2000c1e1900 */
[----:B------:R-:W0:Y:S01]  /*00c0*/  S2UR UR5, SR_CgaCtaId ;  /* 0x00000000000579c3 */ /* 0x000e220000008800 */
[----:B------:R-:W-:Y:S01]  /*00d0*/  UMOV UR4, 0x400 ;  /* 0x0000040000047882 */ /* 0x000fe20000000000 */
[----:B------:R-:W-:Y:S02]  /*00e0*/  UISETP.GE.AND UP0, UPT, UR6, 0x1, UPT ;  /* 0x000000010600788c */ /* 0x000fe4000bf06270 */
[----:B0-----:R-:W-:-:S06]  /*00f0*/  ULEA UR4, UR5, UR4, 0x18 ;  /* 0x0000000405047291 */ /* 0x001fcc000f8ec0ff */
[----:B------:R-:W-:-:S05]  /*0100*/  LEA R7, R6, UR4, 0x2 ;  /* 0x0000000406077c11 */ /* 0x000fca000f8e10ff */
[----:B--2---:R0:W-:Y:S01]  /*0110*/  STS [R7], R0 ;  /* 0x0000000007007388 */ /* 0x0041e20000000800 */
[----:B------:R-:W-:Y:S06]  /*0120*/  BAR.SYNC.DEFER_BLOCKING 0x0 ;  /* 0x0000000000007b1d */ /* 0x000fec0000010000 */
[----:B------:R-:W-:Y:S05]  /*0130*/  BRA.U !UP0, `(.L_x_0) ;  /* 0x0000000508347547 */ /* 0x000fea000b800000 */
[----:B------:R-:W-:Y:S01]  /*0140*/  UISETP.GE.U32.AND UP0, UPT, UR6, 0x4, UPT ;  /* 0x000000040600788c */ /* 0x000fe2000bf06070 */
[C---:B------:R-:W-:Y:S01]  /*0150*/  VIADD R4, R6.reuse, 0x1 ;  /* 0x0000000106047836 */ /* 0x040fe20000000000 */
[----:B0-----:R-:W-:Y:S01]  /*0160*/  LOP3.LUT P0, R0, R6, 0x1, RZ, 0xc0, !PT ;  /* 0x0000000106007812 */ /* 0x001fe2000780c0ff */
[----:B------:R-:W-:Y:S01]  /*0170*/  ULOP3.LUT UR5, UR6, 0x3, URZ, 0xc0, !UPT ;  /* 0x0000000306057892 */ /* 0x000fe2000f8ec0ff */
[----:B------:R-:W-:Y:S02]  /*0180*/  UMOV UR4, URZ ;  /* 0x000000ff00047c82 */ /* 0x000fe40008000000 */
[CC--:B------:R-:W-:Y:S02]  /*0190*/  ISETP.GE.U32.AND P1, PT, R4.reuse, R9.reuse, PT ;  /* 0x000000090400720c */ /* 0x0c0fe40003f26070 */
[----:B------:R-:W-:Y:S02]  /*01a0*/  ISETP.LT.U32.AND P0, PT, R4, R9, !P0 ;  /* 0x000000090400720c */ /* 0x000fe40004701070 */
[----:B------:R-:W-:Y:S01]  /*01b0*/  ISETP.EQ.U32.AND P1, PT, R0, 0x1, !P1 ;  /* 0x000000010000780c */ /* 0x000fe20004f22070 */
[----:B------:R-:W-:-:S12]  /*01c0*/  BRA.U !UP0, `(.L_x_1) ;  /* 0x0000000108a47547 */ /* 0x000fd8000b800000 */
[----:B------:R-:W-:-:S04]  /*01d0*/  ULOP3.LUT UR4, UR6, 0x7ffffffc, URZ, 0xc0, !UPT ;  /* 0x7ffffffc06047892 */ /* 0x000fc8000f8ec0ff */
[----:B------:R-:W-:-:S12]  /*01e0*/  UIADD3 UR6, UPT, UPT, -UR4, URZ, URZ ;  /* 0x000000ff04067290 */ /* 0x000fd8000fffe1ff */
.L_x_10:
[----:B------:R-:W-:Y:S01]  /*01f0*/  UIADD3 UR6, UPT, UPT, UR6, 0x4, URZ ;  /* 0x0000000406067890 */ /* 0x000fe2000fffe0ff */
[----:B------:R-:W-:Y:S03]  /*0200*/  BSSY.RECONVERGENT B0, `(.L_x_2) ;  /* 0x0000008000007945 */ /* 0x000fe60003800200 */
[----:B------:R-:W-:Y:S01]  /*0210*/  UISETP.NE.AND UP0, UPT, UR6, URZ, UPT ;  /* 0x000000ff0600728c */ /* 0x000fe2000bf05270 */
[----:B0123--:R-:W-:Y:S10]  /*0220*/  @!P0 BRA `(.L_x_3) ;  /* 0x0000000000148947 */ /* 0x00fff40003800000 */
[----:B------:R-:W-:Y:S04]  /*0230*/  LDS R0, [R7] ;  /* 0x0000000007007984 */ /* 0x000fe80000000800 */
[----:B------:R-:W0:Y:S02]  /*0240*/  LDS R4, [R7+0x4] ;  /* 0x0000040007047984 */ /* 0x000e240000000800 */
[----:B0-----:R-:W-:-:S13]  /*0250*/  ISETP.GT.AND P2, PT, R0, R4, PT ;  /* 0x000000040000720c */ /* 0x001fda0003f44270 */
[----:B------:R0:W-:Y:S04]  /*0260*/  @P2 STS [R7], R4 ;  /* 0x0000000407002388 */ /* 0x0001e80000000800 */
[----:B------:R0:W-:Y:S02]  /*0270*/  @P2 STS [R7+0x4], R0 ;  /* 0x0000040007002388 */ /* 0x0001e40000000800 */
.L_x_3:
[----:B------:R-:W-:Y:S05]  /*0280*/  BSYNC.RECONVERGENT B0 ;  /* 0x0000000000007941 */ /* 0x000fea0003800200 */
.L_x_2:
[----:B------:R-:W-:Y:S06]  /*0290*/  BAR.SYNC.DEFER_BLOCKING 0x0 ;  /* 0x0000000000007b1d */ /* 0x000fec0000010000 */
[----:B------:R-:W-:Y:S04]  /*02a0*/  BSSY.RECONVERGENT B0, `(.L_x_4) ;  /* 0x0000007000007945 */ /* 0x000fe80003800200 */
[----:B------:R-:W-:Y:S05]  /*02b0*/  @!P1 BRA `(.L_x_5) ;  /* 0x0000000000149947 */ /* 0x000fea0003800000 */
[----:B0-----:R-:W-:Y:S04]  /*02c0*/  LDS R0, [R7] ;  /* 0x0000000007007984 */ /* 0x001fe80000000800 */
[----:B------:R-:W0:Y:S02]  /*02d0*/  LDS R4, [R7+0x4] ;  /* 0x0000040007047984 */ /* 0x000e240000000800 */
[----:B0-----:R-:W-:-:S13]  /*02e0*/  ISETP.GT.AND P2, PT, R0, R4, PT ;  /* 0x000000040000720c */ /* 0x001fda0003f44270 */
[----:B------:R1:W-:Y:S04]  /*02f0*/  @P2 STS [R7], R4 ;  /* 0x0000000407002388 */ /* 0x0003e80000000800 */
[----:B------:R1:W-:Y:S02]  /*0300*/  @P2 STS [R7+0x4], R0 ;  /* 0x0000040007002388 */ /* 0x0003e40000000800 */
.L_x_5:
[----:B------:R-:W-:Y:S05]  /*0310*/  BSYNC.RECONVERGENT B0 ;  /* 0x0000000000007941 */ /* 0x000fea0003800200 */
.L_x_4:
[----:B------:R-:W-:Y:S06]  /*0320*/  BAR.SYNC.DEFER_BLOCKING 0x0 ;  /* 0x0000000000007b1d */ /* 0x000fec0000010000 */
[----:B------:R-:W-:Y:S04]  /*0330*/  BSSY.RECONVERGENT B0, `(.L_x_6) ;  /* 0x0000007000007945 */ /* 0x000fe80003800200 */
[----:B------:R-:W-:Y:S05]  /*0340*/  @!P0 BRA `(.L_x_7) ;  /* 0x0000000000148947 */ /* 0x000fea0003800000 */
[----:B01----:R-:W-:Y:S04]  /*0350*/  LDS R0, [R7] ;  /* 0x0000000007007984 */ /* 0x003fe80000000800 */
[----:B------:R-:W0:Y:S02]  /*0360*/  LDS R4, [R7+0x4] ;  /* 0x0000040007047984 */ /* 0x000e240000000800 */
[----:B0-----:R-:W-:-:S13]  /*0370*/  ISETP.GT.AND P2, PT, R0, R4, PT ;  /* 0x000000040000720c */ /* 0x001fda0003f44270 */
[----:B------:R2:W-:Y:S04]  /*0380*/  @P2 STS [R7], R4 ;  /* 0x0000000407002388 */ /* 0x0005e80000000800 */
[----:B------:R2:W-:Y:S02]  /*0390*/  @P2 STS [R7+0x4], R0 ;  /* 0x0000040007002388 */ /* 0x0005e40000000800 */
.L_x_7:
[----:B------:R-:W-:Y:S05]  /*03a0*/  BSYNC.RECONVERGENT B0 ;  /* 0x0000000000007941 */ /* 0x000fea0003800200 */
.L_x_6:
[----:B------:R-:W-:Y:S06]  /*03b0*/  BAR.SYNC.DEFER_BLOCKING 0x0 ;  /* 0x0000000000007b1d */ /* 0x000fec0000010000 */
[----:B------:R-:W-:Y:S04]  /*03c0*/  BSSY.RECONVERGENT B0, `(.L_x_8) ;  /* 0x0000007000007945 */ /* 0x000fe80003800200 */
[----:B------:R-:W-:Y:S05]  /*03d0*/  @!P1 BRA `(.L_x_9) ;  /* 0x0000000000149947 */ /* 0x000fea0003800000 */
[----:B012---:R-:W-:Y:S04]  /*03e0*/  LDS R0, [R7] ;  /* 0x0000000007007984 */ /* 0x007fe80000000800 */
[----:B------:R-:W0:Y:S02]  /*03f0*/  LDS R4, [R7+0x4] ;  /* 0x0000040007047984 */ /* 0x000e240000000800 */
[----:B0-----:R-:W-:-:S13]  /*0400*/  ISETP.GT.AND P2, PT, R0, R4, PT ;  /* 0x000000040000720c */ /* 0x001fda0003f44270 */
[----:B------:R3:W-:Y:S04]  /*0410*/  @P2 STS [R7], R4 ;  /* 0x0000000407002388 */ /* 0x0007e80000000800 */
[----:B------:R3:W-:Y:S02]  /*0420*/  @P2 STS [R7+0x4], R0 ;  /* 0x0000040007002388 */ /* 0x0007e40000000800 */
.L_x_9:
[----:B------:R-:W-:Y:S05]  /*0430*/  BSYNC.RECONVERGENT B0 ;  /* 0x0000000000007941 */ /* 0x000fea0003800200 */
.L_x_8:
[----:B------:R-:W-:Y:S06]  /*0440*/  BAR.SYNC.DEFER_BLOCKING 0x0 ;  /* 0x0000000000007b1d */ /* 0x000fec0000010000 */
[----:B------:R-:W-:Y:S05]  /*0450*/  BRA.U UP0, `(.L_x_10) ;  /* 0xfffffffd00647547 */ /* 0x000fea000b83ffff */
.L_x_1:
[----:B------:R-:W-:-:S09]  /*0460*/  UISETP.NE.AND UP0, UPT, UR5, URZ, UPT ;  /* 0x000000ff0500728c */ /* 0x000fd2000bf05270 */
[----:B------:R-:W-:Y:S05]  /*0470*/  BRA.U !UP0, `(.L_x_0) ;  /* 0x0000000108647547 */ /* 0x000fea000b800000 */
[----:B------:R-:W-:-:S12]  /*0480*/  UIADD3 UR6, UPT, UPT, -UR5, URZ, URZ ;  /* 0x000000ff05067290 */ /* 0x000fd8000fffe1ff */
.L_x_14:
[----:B------:R-:W-:Y:S01]  /*0490*/  ULOP3.LUT UR7, UR4, 0x1, URZ, 0xc0, !UPT ;  /* 0x0000000104077892 */ /* 0x000fe2000f8ec0ff */
[----:B------:R-:W-:Y:S01]  /*04a0*/  BSSY.RECONVERGENT B0, `(.L_x_11) ;  /* 0x0000013000007945 */ /* 0x000fe20003800200 */
[----:B------:R-:W-:Y:S02]  /*04b0*/  UIADD3 UR6, UPT, UPT, UR6, 0x1, URZ ;  /* 0x0000000106067890 */ /* 0x000fe4000fffe0ff */
[----:B------:R-:W-:Y:S02]  /*04c0*/  UISETP.NE.U32.AND UP0, UPT, UR7, 0x1, UPT ;  /* 0x000000010700788c */ /* 0x000fe4000bf05070 */
[----:B------:R-:W-:-:S07]  /*04d0*/  UISETP.NE.AND UP1, UPT, UR6, URZ, UPT ;  /* 0x000000ff0600728c */ /* 0x000fce000bf25270 */
[----:B----4-:R-:W-:Y:S05]  /*04e0*/  BRA.U UP0, `(.L_x_12) ;  /* 0x0000000100207547 */ /* 0x010fea000b800000 */
[----:B------:R-:W-:Y:S05]  /*04f0*/  @!P1 BRA `(.L_x_13) ;  /* 0x0000000000349947 */ /* 0x000fea0003800000 */
[----:B0123--:R-:W-:Y:S04]  /*0500*/  LDS R0, [R7] ;  /* 0x0000000007007984 */ /* 0x00ffe80000000800 */
[----:B------:R-:W0:Y:S02]  /*0510*/  LDS R4, [R7+0x4] ;  /* 0x0000040007047984 */ /* 0x000e240000000800 */
[----:B0-----:R-:W-:-:S13]  /*0520*/  ISETP.GT.AND P2, PT, R0, R4, PT ;  /* 0x000000040000720c */ /* 0x001fda0003f44270 */
[----:B------:R-:W-:Y:S05]  /*0530*/  @!P2 BRA `(.L_x_13) ;  /* 0x000000000024a947 */ /* 0x000fea0003800000 */
[----:B------:R4:W-:Y:S04]  /*0540*/  STS [R7], R4 ;  /* 0x0000000407007388 */ /* 0x0009e80000000800 */
[----:B------:R4:W-:Y:S01]  /*0550*/  STS [R7+0x4], R0 ;  /* 0x0000040007007388 */ /* 0x0009e20000000800 */
[----:B------:R-:W-:Y:S05]  /*0560*/  BRA `(.L_x_13) ;  /* 0x0000000000187947 */ /* 0x000fea0003800000 */
.L_x_12:
[----:B------:R-:W-:Y:S05]  /*0570*/  @!P0 BRA `(.L_x_13) ;  /* 0x0000000000148947 */ /* 0x000fea0003800000 */
[----:B0123--:R-:W-:Y:S04]  /*0580*/  LDS R0, [R7] ;  /* 0x0000000007007984 */ /* 0x00ffe80000000800 */
[----:B------:R-:W0:Y:S02]  /*0590*/  LDS R4, [R7+0x4] ;  /* 0x0000040007047984 */ /* 0x000e240000000800 */
[----:B0-----:R-:W-:-:S13]  /*05a0*/  ISETP.GT.AND P2, PT, R0, R4, PT ;  /* 0x000000040000720c */ /* 0x001fda0003f44270 */
[----:B------:R0:W-:Y:S04]  /*05b0*/  @P2 STS [R7], R4 ;  /* 0x0000000407002388 */ /* 0x0001e80000000800 */
[----:B------:R0:W-:Y:S02]  /*05c0*/  @P2 STS [R7+0x4], R0 ;  /* 0x0000040007002388 */ /* 0x0001e40000000800 */
.L_x_13:
[----:B------:R-:W-:Y:S05]  /*05d0*/  BSYNC.RECONVERGENT B0 ;  /* 0x0000000000007941 */ /* 0x000fea0003800200 */
.L_x_11:
[----:B------:R-:W-:Y:S01]  /*05e0*/  BAR.SYNC.DEFER_BLOCKING 0x0 ;  /* 0x0000000000007b1d */ /* 0x000fe20000010000 */
[----:B------:R-:W-:-:S05]  /*05f0*/  UIADD3 UR4, UPT, UPT, UR4, 0x1, URZ ;  /* 0x0000000104047890 */ /* 0x000fca000fffe0ff */
[----:B------:R-:W-:Y:S07]  /*0600*/  BRA.U UP1, `(.L_x_14) ;  /* 0xfffffffd01a07547 */ /* 0x000fee000b83ffff */
.L_x_0:
[----:B------:R-:W5:Y:S02]  /*0610*/  LDCU UR7, c[0x0][0x388] ;  /* 0x00007100ff0777ac */ /* 0x000f640008000800 */
[----:B-----5:R-:W-:-:S13]  /*0620*/  ISETP.GE.AND P0, PT, R5, UR7, PT ;  /* 0x0000000705007c0c */ /* 0x020fda000bf06270 */
[----:B------:R-:W-:Y:S05]  /*0630*/  @P0 EXIT ;  /* 0x000000000000094d */ /* 0x000fea0003800000 */
[----:B01234-:R-:W0:Y:S04]  /*0640*/  LDS R7, [R7] ;  /* 0x0000000007077984 */ /* 0x01fe280000000800 */
[----:B0-----:R-:W-:Y:S01]  /*0650*/  STG.E desc[UR8][R2.64], R7 ;  /* 0x0000000702007986 */ /* 0x001fe2000c101908 */
[----:B------:R-:W-:Y:S05]  /*0660*/  EXIT ;  /* 0x000000000000794d */ /* 0x000fea0003800000 */
.L_x_15:
[----:B------:R-:W-:-:S00]  /*0670*/  BRA `(.L_x_15) ;  /* 0xfffffffc00fc7947 */ /* 0x000fc0000383ffff */
[----:B------:R-:W-:-:S00]  /*0680*/  NOP ;  /* 0x0000000000007918 */ /* 0x000fc00000000000 */
[----:B------:R-:W-:-:S00]  /*0690*/  NOP ;  /* 0x0000000000007918 */ /* 0x000fc00000000000 */
[----:B------:R-:W-:-:S00]  /*06a0*/  NOP ;  /* 0x0000000000007918 */ /* 0x000fc00000000000 */
[----:B------:R-:W-:-:S00]  /*06b0*/  NOP ;  /* 0x0000000000007918 */ /* 0x000fc00000000000 */
[----:B------:R-:W-:-:S00]  /*06c0*/  NOP ;  /* 0x0000000000007918 */ /* 0x000fc00000000000 */
[----:B------:R-:W-:-:S00]  /*06d0*/  NOP ;  /* 0x0000000000007918 */ /* 0x000fc00000000000 */
[----:B------:R-:W-:-:S00]  /*06e0*/  NOP ;  /* 0x0000000000007918 */ /* 0x000fc00000000000 */
[----:B------:R-:W-:-:S00]  /*06f0*/  NOP ;  /* 0x0000000000007918 */ /* 0x000fc00000000000 */
.L_x_16:


//--------------------- .nv.shared._Z16oddEvenMergeSortPii --------------------------
	.section	.nv.shared._Z16oddEvenMergeSortPii,"aw",@nobits
	.sectionflags	@""
	.align	16
	.zero		1024


//--------------------- .nv.shared.reserved.0     --------------------------
	.section	.nv.shared.reserved.0,"aw",@nobits
	.weak		__nv_reservedSMEM_offset_0_alias
	.size		__nv_reservedSMEM_offset_0_alias, 0, 64
	.other		__nv_reservedSMEM_offset_0_alias,@"STO_CUDA_RESERVED_SHARED STV_DEFAULT"
__nv_reservedSMEM_offset_0_alias:
	.zero		0
	.zero		64


//--------------------- .nv.constant0._Z16oddEvenMergeSortPii --------------------------
	.section	.nv.constant0._Z16oddEvenMergeSortPii,"a",@progbits
	.sectionflags	@""
	.align	4
.nv.constant0._Z16oddEvenMergeSortPii:
	.zero		908


//--------------------- SYMBOLS --------------------------

	.type		.nv.reservedSmem.offset0,@object
	.size		.nv.reservedSmem.offset0,0x4
	.type		.nv.reservedSmem.cap,@object
	.size		.nv.reservedSmem.cap,0x4
